	.headerflags	@"EF_CUDA_TEXMODE_UNIFIED EF_CUDA_64BIT_ADDRESS EF_CUDA_ACCELERATORS EF_CUDA_SM90 EF_CUDA_VIRTUAL_SM(EF_CUDA_SM90)"
	.elftype	@"ET_EXEC"


//--------------------- .nv.info                  --------------------------
	.section	.nv.info,"",@"SHT_CUDA_INFO"
	.align	4


	//----- nvinfo : EIATTR_REGCOUNT
	.align		4
        /*0000*/ 	.byte	0x04, 0x2f
        /*0002*/ 	.short	(.L_3 - .L_2)
	.align		4
.L_2:
        /*0004*/ 	.word	index@(triton_poi_fused__native_batch_norm_legit_no_training_add_convolution_relu_2)
        /*0008*/ 	.word	0x0000001c


	//----- nvinfo : EIATTR_MIN_STACK_SIZE
	.align		4
.L_3:
        /*000c*/ 	.byte	0x04, 0x12
        /*000e*/ 	.short	(.L_5 - .L_4)
	.align		4
.L_4:
        /*0010*/ 	.word	index@(triton_poi_fused__native_batch_norm_legit_no_training_add_convolution_relu_2)
        /*0014*/ 	.word	0x00000000


	//----- nvinfo : EIATTR_FRAME_SIZE
	.align		4
.L_5:
        /*0018*/ 	.byte	0x04, 0x11
        /*001a*/ 	.short	(.L_7 - .L_6)
	.align		4
.L_6:
        /*001c*/ 	.word	index@(triton_poi_fused__native_batch_norm_legit_no_training_add_convolution_relu_2)
        /*0020*/ 	.word	0x00000000


	//----- nvinfo : EIATTR_MIN_STACK_SIZE
	.align		4
.L_7:
        /*0024*/ 	.byte	0x04, 0x12
        /*0026*/ 	.short	(.L_9 - .L_8)
	.align		4
.L_8:
        /*0028*/ 	.word	index@(triton_poi_fused__native_batch_norm_legit_no_training_add_convolution_relu_2)
        /*002c*/ 	.word	0x00000000
.L_9:


//--------------------- .nv.info.triton_poi_fused__native_batch_norm_legit_no_training_add_convolution_relu_2 --------------------------
	.section	.nv.info.triton_poi_fused__native_batch_norm_legit_no_training_add_convolution_relu_2,"",@"SHT_CUDA_INFO"
	.sectionflags	@""
	.align	4


	//----- nvinfo : EIATTR_CUDA_API_VERSION
	.align		4
        /*0000*/ 	.byte	0x04, 0x37
        /*0002*/ 	.short	(.L_11 - .L_10)
.L_10:
        /*0004*/ 	.word	0x0000007c


	//----- nvinfo : EIATTR_KPARAM_INFO
	.align		4
.L_11:
        /*0008*/ 	.byte	0x04, 0x17
        /*000a*/ 	.short	(.L_13 - .L_12)
.L_12:
        /*000c*/ 	.word	0x00000000
        /*0010*/ 	.short	0x0008
        /*0012*/ 	.short	0x0040
        /*0014*/ 	.byte	0x00, 0xf0, 0x11, 0x00


	//----- nvinfo : EIATTR_KPARAM_INFO
	.align		4
.L_13:
        /*0018*/ 	.byte	0x04, 0x17
        /*001a*/ 	.short	(.L_15 - .L_14)
.L_14:
        /*001c*/ 	.word	0x00000000
        /*0020*/ 	.short	0x0007
        /*0022*/ 	.short	0x0038
        /*0024*/ 	.byte	0x00, 0xf4, 0x21, 0x00


	//----- nvinfo : EIATTR_KPARAM_INFO
	.align		4
.L_15:
        /*0028*/ 	.byte	0x04, 0x17
        /*002a*/ 	.short	(.L_17 - .L_16)
.L_16:
        /*002c*/ 	.word	0x00000000
        /*0030*/ 	.short	0x0006
        /*0032*/ 	.short	0x0030
        /*0034*/ 	.byte	0x00, 0xf4, 0x21, 0x00


	//----- nvinfo : EIATTR_KPARAM_INFO
	.align		4
.L_17:
        /*0038*/ 	.byte	0x04, 0x17
        /*003a*/ 	.short	(.L_19 - .L_18)
.L_18:
        /*003c*/ 	.word	0x00000000
        /*0040*/ 	.short	0x0005
        /*0042*/ 	.short	0x0028
        /*0044*/ 	.byte	0x00, 0xf4, 0x21, 0x00


	//----- nvinfo : EIATTR_KPARAM_INFO
	.align		4
.L_19:
        /*0048*/ 	.byte	0x04, 0x17
        /*004a*/ 	.short	(.L_21 - .L_20)
.L_20:
        /*004c*/ 	.word	0x00000000
        /*0050*/ 	.short	0x0004
        /*0052*/ 	.short	0x0020
        /*0054*/ 	.byte	0x00, 0xf4, 0x21, 0x00


	//----- nvinfo : EIATTR_KPARAM_INFO
	.align		4
.L_21:
        /*0058*/ 	.byte	0x04, 0x17
        /*005a*/ 	.short	(.L_23 - .L_22)
.L_22:
        /*005c*/ 	.word	0x00000000
        /*0060*/ 	.short	0x0003
        /*0062*/ 	.short	0x0018
        /*0064*/ 	.byte	0x00, 0xf4, 0x21, 0x00


	//----- nvinfo : EIATTR_KPARAM_INFO
	.align		4
.L_23:
        /*0068*/ 	.byte	0x04, 0x17
        /*006a*/ 	.short	(.L_25 - .L_24)
.L_24:
        /*006c*/ 	.word	0x00000000
        /*0070*/ 	.short	0x0002
        /*0072*/ 	.short	0x0010
        /*0074*/ 	.byte	0x00, 0xf4, 0x21, 0x00


	//----- nvinfo : EIATTR_KPARAM_INFO
	.align		4
.L_25:
        /*0078*/ 	.byte	0x04, 0x17
        /*007a*/ 	.short	(.L_27 - .L_26)
.L_26:
        /*007c*/ 	.word	0x00000000
        /*0080*/ 	.short	0x0001
        /*0082*/ 	.short	0x0008
        /*0084*/ 	.byte	0x00, 0xf4, 0x21, 0x00


	//----- nvinfo : EIATTR_KPARAM_INFO
	.align		4
.L_27:
        /*0088*/ 	.byte	0x04, 0x17
        /*008a*/ 	.short	(.L_29 - .L_28)
.L_28:
        /*008c*/ 	.word	0x00000000
        /*0090*/ 	.short	0x0000
        /*0092*/ 	.short	0x0000
        /*0094*/ 	.byte	0x00, 0xf4, 0x21, 0x00


	//----- nvinfo : EIATTR_SPARSE_MMA_MASK
	.align		4
.L_29:
        /*0098*/ 	.byte	0x03, 0x50
        /*009a*/ 	.short	0x0000


	//----- nvinfo : EIATTR_MAXREG_COUNT
	.align		4
        /*009c*/ 	.byte	0x03, 0x1b
        /*009e*/ 	.short	0x00ff


	//----- nvinfo : EIATTR_EXIT_INSTR_OFFSETS
	.align		4
        /*00a0*/ 	.byte	0x04, 0x1c
        /*00a2*/ 	.short	(.L_31 - .L_30)


	//   ....[0]....
.L_30:
        /*00a4*/ 	.word	0x000004e0


	//----- nvinfo : EIATTR_REQNTID
	.align		4
.L_31:
        /*00a8*/ 	.byte	0x04, 0x10
        /*00aa*/ 	.short	(.L_33 - .L_32)
.L_32:
        /*00ac*/ 	.word	0x00000080
        /*00b0*/ 	.word	0x00000001
        /*00b4*/ 	.word	0x00000001


	//----- nvinfo : EIATTR_CBANK_PARAM_SIZE
	.align		4
.L_33:
        /*00b8*/ 	.byte	0x03, 0x19
        /*00ba*/ 	.short	0x0044


	//----- nvinfo : EIATTR_PARAM_CBANK
	.align		4
        /*00bc*/ 	.byte	0x04, 0x0a
        /*00be*/ 	.short	(.L_35 - .L_34)
	.align		4
.L_34:
        /*00c0*/ 	.word	index@(.nv.constant0.triton_poi_fused__native_batch_norm_legit_no_training_add_convolution_relu_2)
        /*00c4*/ 	.short	0x0210
        /*00c6*/ 	.short	0x0044


	//----- nvinfo : EIATTR_SW_WAR
	.align		4
.L_35:
        /*00c8*/ 	.byte	0x04, 0x36
        /*00ca*/ 	.short	(.L_37 - .L_36)
.L_36:
        /*00cc*/ 	.word	0x00000008
.L_37:


//--------------------- .nv.callgraph             --------------------------
	.section	.nv.callgraph,"",@"SHT_CUDA_CALLGRAPH"
	.align	4
	.sectionentsize	8
	.align		4
        /*0000*/ 	.word	0x00000000
	.align		4
        /*0004*/ 	.word	0xffffffff
	.align		4
        /*0008*/ 	.word	0x00000000
	.align		4
        /*000c*/ 	.word	0xfffffffe
	.align		4
        /*0010*/ 	.word	0x00000000
	.align		4
        /*0014*/ 	.word	0xfffffffd
	.align		4
        /*0018*/ 	.word	0x00000000
	.align		4
        /*001c*/ 	.word	0xfffffffc


//--------------------- .nv.constant4             --------------------------
	.section	.nv.constant4,"a",@progbits
	.align	8
	.align		8
.nv.constant4:
        /*0000*/ 	.dword	_$_str
	.align		8
        /*0008*/ 	.dword	_$_str_$_2


//--------------------- .text.triton_poi_fused__native_batch_norm_legit_no_training_add_convolution_relu_2 --------------------------
	.section	.text.triton_poi_fused__native_batch_norm_legit_no_training_add_convolution_relu_2,"ax",@progbits
	.align	128
        .global         triton_poi_fused__native_batch_norm_legit_no_training_add_convolution_relu_2
        .type           triton_poi_fused__native_batch_norm_legit_no_training_add_convolution_relu_2,@function
        .size           triton_poi_fused__native_batch_norm_legit_no_training_add_convolution_relu_2,(.L_x_1 - triton_poi_fused__native_batch_norm_legit_no_training_add_convolution_relu_2)
        .other          triton_poi_fused__native_batch_norm_legit_no_training_add_convolution_relu_2,@"STO_CUDA_ENTRY STV_DEFAULT"
triton_poi_fused__native_batch_norm_legit_no_training_add_convolution_relu_2:
.text.triton_poi_fused__native_batch_norm_legit_no_training_add_convolution_relu_2:
[----:B------:R-:W-:Y:S01]  /*0000*/  LDC R1, c[0x0][0x28] ;  /* 0x00000a00ff017b82 */ /* 0x000fe20000000800 */
[----:B------:R-:W1:Y:S07]  /*0010*/  S2R R0, SR_TID.X ;  /* 0x0000000000007919 */ /* 0x000e6e0000002100 */
[----:B------:R-:W2:Y:S01]  /*0020*/  LDC.64 R8, c[0x0][0x230] ;  /* 0x00008c00ff087b82 */ /* 0x000ea20000000a00 */
[----:B------:R-:W-:Y:S01]  /*0030*/  ULDC.64 UR4, c[0x0][0x208] ;  /* 0x0000820000047ab9 */ /* 0x000fe20000000a00 */
[----:B------:R-:W3:Y:S06]  /*0040*/  S2R R5, SR_CTAID.X ;  /* 0x0000000000057919 */ /* 0x000eec0000002500 */
[----:B------:R-:W4:Y:S08]  /*0050*/  LDC.64 R20, c[0x0][0x218] ;  /* 0x00008600ff147b82 */ /* 0x000f300000000a00 */
[----:B------:R-:W5:Y:S08]  /*0060*/  LDC.64 R6, c[0x0][0x220] ;  /* 0x00008800ff067b82 */ /* 0x000f700000000a00 */
[----:B------:R-:W5:Y:S01]  /*0070*/  LDC.64 R12, c[0x0][0x238] ;  /* 0x00008e00ff0c7b82 */ /* 0x000f620000000a00 */
[----:B-1----:R-:W-:-:S07]  /*0080*/  SHF.L.U32 R0, R0, 0x2, RZ ;  /* 0x0000000200007819 */ /* 0x002fce00000006ff */
[----:B------:R-:W1:Y:S01]  /*0090*/  LDC.64 R14, c[0x0][0x240] ;  /* 0x00009000ff0e7b82 */ /* 0x000e620000000a00 */
[----:B---3--:R-:W-:Y:S02]  /*00a0*/  SHF.R.S32.HI R3, RZ, 0x16, R5 ;  /* 0x00000016ff037819 */ /* 0x008fe40000011405 */
[----:B------:R-:W-:Y:S02]  /*00b0*/  LOP3.LUT R0, R0, 0x1fc, RZ, 0xc0, !PT ;  /* 0x000001fc00007812 */ /* 0x000fe400078ec0ff */
[----:B------:R-:W-:Y:S02]  /*00c0*/  SGXT R3, R3, 0x1 ;  /* 0x000000010303781a */ /* 0x000fe40000000200 */
[----:B------:R-:W-:Y:S02]  /*00d0*/  LEA R0, R5, R0, 0x9 ;  /* 0x0000000005007211 */ /* 0x000fe400078e48ff */
[----:B------:R-:W3:Y:S02]  /*00e0*/  LDC.64 R4, c[0x0][0x228] ;  /* 0x00008a00ff047b82 */ /* 0x000ee40000000a00 */
[----:B------:R-:W-:-:S04]  /*00f0*/  LEA.HI R3, R3, R0, RZ, 0xc ;  /* 0x0000000003037211 */ /* 0x000fc800078f60ff */
[----:B------:R-:W-:-:S04]  /*0100*/  SHF.R.S32.HI R3, RZ, 0xc, R3 ;  /* 0x0000000cff037819 */ /* 0x000fc80000011403 */
[----:B------:R-:W-:-:S04]  /*0110*/  LEA.HI R2, R3, R3, RZ, 0x2 ;  /* 0x0000000303027211 */ /* 0x000fc800078f10ff */
[----:B------:R-:W-:-:S04]  /*0120*/  LOP3.LUT R2, R2, 0xfffffffc, RZ, 0xc0, !PT ;  /* 0xfffffffc02027812 */ /* 0x000fc800078ec0ff */
[----:B------:R-:W-:Y:S02]  /*0130*/  IADD3 R19, R3, -R2, RZ ;  /* 0x8000000203137210 */ /* 0x000fe40007ffe0ff */
[----:B------:R-:W1:Y:S03]  /*0140*/  LDC.64 R2, c[0x0][0x210] ;  /* 0x00008400ff027b82 */ /* 0x000e660000000a00 */
[----:B--2---:R-:W-:-:S05]  /*0150*/  IMAD.WIDE R8, R19, 0x4, R8 ;  /* 0x0000000413087825 */ /* 0x004fca00078e0208 */
[----:B------:R-:W2:Y:S01]  /*0160*/  LDG.E.EL R17, desc[UR4][R8.64] ;  /* 0x0000000408117981 */ /* 0x000ea2000c2e1900 */
[----:B----4-:R-:W-:-:S04]  /*0170*/  IMAD.WIDE R20, R19, 0x4, R20 ;  /* 0x0000000413147825 */ /* 0x010fc800078e0214 */
[C---:B-----5:R-:W-:Y:S01]  /*0180*/  IMAD.WIDE R6, R0.reuse, 0x4, R6 ;  /* 0x0000000400067825 */ /* 0x060fe200078e0206 */
[----:B------:R-:W4:Y:S03]  /*0190*/  LDG.E.EL R16, desc[UR4][R20.64] ;  /* 0x0000000414107981 */ /* 0x000f26000c2e1900 */
[----:B01----:R-:W-:-:S05]  /*01a0*/  IMAD.WIDE R2, R0, 0x4, R2 ;  /* 0x0000000400027825 */ /* 0x003fca00078e0202 */
[----:B------:R-:W4:Y:S01]  /*01b0*/  LDG.E.128 R8, desc[UR4][R2.64] ;  /* 0x0000000402087981 */ /* 0x000f22000c1e1d00 */
[----:B---3--:R-:W-:-:S03]  /*01c0*/  IMAD.WIDE R22, R19, 0x4, R4 ;  /* 0x0000000413167825 */ /* 0x008fc600078e0204 */
[----:B------:R-:W3:Y:S01]  /*01d0*/  LDG.E.128 R4, desc[UR4][R6.64] ;  /* 0x0000000406047981 */ /* 0x000ee2000c1e1d00 */
[----:B------:R-:W-:-:S03]  /*01e0*/  IMAD.WIDE R12, R19, 0x4, R12 ;  /* 0x00000004130c7825 */ /* 0x000fc600078e020c */
[----:B------:R0:W5:Y:S01]  /*01f0*/  LDG.E.EL R18, desc[UR4][R22.64] ;  /* 0x0000000416127981 */ /* 0x000162000c2e1900 */
[----:B------:R-:W-:-:S03]  /*0200*/  IMAD.WIDE R24, R19, 0x4, R14 ;  /* 0x0000000413187825 */ /* 0x000fc600078e020e */
[----:B------:R1:W5:Y:S04]  /*0210*/  LDG.E.EL R14, desc[UR4][R12.64] ;  /* 0x000000040c0e7981 */ /* 0x000368000c2e1900 */
[----:B------:R-:W5:Y:S01]  /*0220*/  LDG.E.EL R15, desc[UR4][R24.64] ;  /* 0x00000004180f7981 */ /* 0x000f62000c2e1900 */
[----:B0-----:R-:W-:Y:S01]  /*0230*/  HFMA2.MMA R22, -RZ, RZ, 1.625, 0 ;  /* 0x3e800000ff167435 */ /* 0x001fe200000001ff */
[----:B-1----:R-:W0:Y:S02]  /*0240*/  LDC.64 R12, c[0x0][0x248] ;  /* 0x00009200ff0c7b82 */ /* 0x002e240000000a00 */
[----:B0-----:R-:W-:-:S04]  /*0250*/  IMAD.WIDE R12, R0, 0x4, R12 ;  /* 0x00000004000c7825 */ /* 0x001fc800078e020c */
[----:B--2---:R-:W-:-:S04]  /*0260*/  FADD R19, R17, 9.9999997473787516356e-06 ;  /* 0x3727c5ac11137421 */ /* 0x004fc80000000000 */
[----:B------:R-:W0:Y:S02]  /*0270*/  MUFU.SQRT R20, R19 ;  /* 0x0000001300147308 */ /* 0x000e240000002000 */
[C---:B0-----:R-:W-:Y:S02]  /*0280*/  FSETP.GT.AND P0, PT, R20.reuse, 8.50705917302346158658e+37, PT ;  /* 0x7e8000001400780b */ /* 0x041fe40003f04000 */
[----:B------:R-:W-:-:S11]  /*0290*/  FSETP.GEU.AND P1, PT, R20, 1.175494350822287508e-38, PT ;  /* 0x008000001400780b */ /* 0x000fd60003f2e000 */
[----:B------:R-:W-:-:S04]  /*02a0*/  @P0 FMUL R20, R20, 0.25 ;  /* 0x3e80000014140820 */ /* 0x000fc80000400000 */
[----:B------:R-:W-:-:S04]  /*02b0*/  @!P1 FMUL R20, R20, 16777216 ;  /* 0x4b80000014149820 */ /* 0x000fc80000400000 */
[----:B------:R-:W0:Y:S01]  /*02c0*/  MUFU.RCP R17, R20 ;  /* 0x0000001400117308 */ /* 0x000e220000001000 */
[----:B------:R-:W-:Y:S01]  /*02d0*/  FSEL R22, R22, 1, P0 ;  /* 0x3f80000016167808 */ /* 0x000fe20000000000 */
[--C-:B----4-:R-:W-:Y:S01]  /*02e0*/  FADD R9, R9, R16.reuse ;  /* 0x0000001009097221 */ /* 0x110fe20000000000 */
[--C-:B------:R-:W-:Y:S01]  /*02f0*/  FADD R8, R8, R16.reuse ;  /* 0x0000001008087221 */ /* 0x100fe20000000000 */
[--C-:B------:R-:W-:Y:S01]  /*0300*/  FADD R10, R10, R16.reuse ;  /* 0x000000100a0a7221 */ /* 0x100fe20000000000 */
[----:B------:R-:W-:Y:S01]  /*0310*/  FADD R11, R11, R16 ;  /* 0x000000100b0b7221 */ /* 0x000fe20000000000 */
[----:B---3--:R-:W-:Y:S01]  /*0320*/  FADD R19, R5, R9 ;  /* 0x0000000905137221 */ /* 0x008fe20000000000 */
[----:B------:R-:W-:Y:S01]  /*0330*/  @!P1 FMUL R22, R22, 16777216 ;  /* 0x4b80000016169820 */ /* 0x000fe20000400000 */
[----:B------:R-:W-:Y:S01]  /*0340*/  FADD R21, R4, R8 ;  /* 0x0000000804157221 */ /* 0x000fe20000000000 */
[----:B------:R-:W-:Y:S01]  /*0350*/  FADD R5, R6, R10 ;  /* 0x0000000a06057221 */ /* 0x000fe20000000000 */
[----:B------:R-:W-:Y:S01]  /*0360*/  FADD R7, R7, R11 ;  /* 0x0000000b07077221 */ /* 0x000fe20000000000 */
[C---:B-----5:R-:W-:Y:S01]  /*0370*/  FADD R6, -R18.reuse, R19 ;  /* 0x0000001312067221 */ /* 0x060fe20000000100 */
[C---:B------:R-:W-:Y:S01]  /*0380*/  FADD R4, -R18.reuse, R21 ;  /* 0x0000001512047221 */ /* 0x040fe20000000100 */
[C---:B------:R-:W-:Y:S01]  /*0390*/  FADD R16, -R18.reuse, R5 ;  /* 0x0000000512107221 */ /* 0x040fe20000000100 */
[----:B------:R-:W-:Y:S01]  /*03a0*/  FADD R18, -R18, R7 ;  /* 0x0000000712127221 */ /* 0x000fe20000000100 */
[----:B0-----:R-:W-:-:S04]  /*03b0*/  FMUL R17, R17, R22 ;  /* 0x0000001611117220 */ /* 0x001fc80000400000 */
[C---:B------:R-:W-:Y:S01]  /*03c0*/  FMUL R6, R17.reuse, R6 ;  /* 0x0000000611067220 */ /* 0x040fe20000400000 */
[C---:B------:R-:W-:Y:S01]  /*03d0*/  FMUL R4, R17.reuse, R4 ;  /* 0x0000000411047220 */ /* 0x040fe20000400000 */
[C---:B------:R-:W-:Y:S01]  /*03e0*/  FMUL R16, R17.reuse, R16 ;  /* 0x0000001011107220 */ /* 0x040fe20000400000 */
[----:B------:R-:W-:Y:S01]  /*03f0*/  FMUL R18, R17, R18 ;  /* 0x0000001211127220 */ /* 0x000fe20000400000 */
[C-C-:B------:R-:W-:Y:S01]  /*0400*/  FFMA R6, R14.reuse, R6, R15.reuse ;  /* 0x000000060e067223 */ /* 0x140fe2000000000f */
[C-C-:B------:R-:W-:Y:S01]  /*0410*/  FFMA R4, R14.reuse, R4, R15.reuse ;  /* 0x000000040e047223 */ /* 0x140fe2000000000f */
[C-C-:B------:R-:W-:Y:S01]  /*0420*/  FFMA R16, R14.reuse, R16, R15.reuse ;  /* 0x000000100e107223 */ /* 0x140fe2000000000f */
[----:B------:R-:W-:Y:S02]  /*0430*/  FFMA R18, R14, R18, R15 ;  /* 0x000000120e127223 */ /* 0x000fe4000000000f */
[----:B------:R-:W-:Y:S02]  /*0440*/  FSETP.GEU.AND P2, PT, R6, RZ, PT ;  /* 0x000000ff0600720b */ /* 0x000fe40003f4e000 */
[----:B------:R-:W-:-:S02]  /*0450*/  FSETP.GEU.AND P3, PT, R4, RZ, PT ;  /* 0x000000ff0400720b */ /* 0x000fc40003f6e000 */
[----:B------:R-:W-:Y:S02]  /*0460*/  FSETP.GEU.AND P1, PT, R16, RZ, PT ;  /* 0x000000ff1000720b */ /* 0x000fe40003f2e000 */
[----:B------:R-:W-:Y:S02]  /*0470*/  FSETP.GEU.AND P0, PT, R18, RZ, PT ;  /* 0x000000ff1200720b */ /* 0x000fe40003f0e000 */
[----:B------:R-:W-:Y:S02]  /*0480*/  SEL R5, R6, RZ, P2 ;  /* 0x000000ff06057207 */ /* 0x000fe40001000000 */
[----:B------:R-:W-:Y:S02]  /*0490*/  SEL R4, R4, RZ, P3 ;  /* 0x000000ff04047207 */ /* 0x000fe40001800000 */
[----:B------:R-:W-:Y:S02]  /*04a0*/  SEL R6, R16, RZ, P1 ;  /* 0x000000ff10067207 */ /* 0x000fe40000800000 */
[----:B------:R-:W-:Y:S01]  /*04b0*/  SEL R7, R18, RZ, P0 ;  /* 0x000000ff12077207 */ /* 0x000fe20000000000 */
[----:B------:R-:W-:Y:S04]  /*04c0*/  STG.E.128 desc[UR4][R2.64], R8 ;  /* 0x0000000802007986 */ /* 0x000fe8000c101d04 */
[----:B------:R-:W-:Y:S01]  /*04d0*/  STG.E.128 desc[UR4][R12.64], R4 ;  /* 0x000000040c007986 */ /* 0x000fe2000c101d04 */
[----:B------:R-:W-:Y:S05]  /*04e0*/  EXIT ;  /* 0x000000000000794d */ /* 0x000fea0003800000 */
.L_x_0:
[----:B------:R-:W-:-:S00]  /*04f0*/  BRA `(.L_x_0) ;  /* 0xfffffffc00fc7947 */ /* 0x000fc0000383ffff */
[----:B------:R-:W-:-:S00]  /*0500*/  NOP ;  /* 0x0000000000007918 */ /* 0x000fc00000000000 */
[----:B------:R-:W-:-:S00]  /*0510*/  NOP ;  /* 0x0000000000007918 */ /* 0x000fc00000000000 */
[----:B------:R-:W-:-:S00]  /*0520*/  NOP ;  /* 0x0000000000007918 */ /* 0x000fc00000000000 */
[----:B------:R-:W-:-:S00]  /*0530*/  NOP ;  /* 0x0000000000007918 */ /* 0x000fc00000000000 */
[----:B------:R-:W-:-:S00]  /*0540*/  NOP ;  /* 0x0000000000007918 */ /* 0x000fc00000000000 */
[----:B------:R-:W-:-:S00]  /*0550*/  NOP ;  /* 0x0000000000007918 */ /* 0x000fc00000000000 */
[----:B------:R-:W-:-:S00]  /*0560*/  NOP ;  /* 0x0000000000007918 */ /* 0x000fc00000000000 */
[----:B------:R-:W-:-:S00]  /*0570*/  NOP ;  /* 0x0000000000007918 */ /* 0x000fc00000000000 */
.L_x_1:


//--------------------- .nv.global.init           --------------------------
	.section	.nv.global.init,"aw",@progbits
.nv.global.init:
	.type		_$_str,@object
	.size		_$_str,(_$_str_$_2 - _$_str)
_$_str:
        /*0000*/ 	.byte	0x5f, 0x5f, 0x43, 0x55, 0x44, 0x41, 0x5f, 0x46, 0x54, 0x5a, 0x00
	.type		_$_str_$_2,@object
	.size		_$_str_$_2,(.L_1 - _$_str_$_2)
_$_str_$_2:
        /*000b*/ 	.byte	0x5f, 0x5f, 0x43, 0x55, 0x44, 0x41, 0x5f, 0x50, 0x52, 0x45, 0x43, 0x5f, 0x53, 0x51, 0x52, 0x54
        /*001b*/ 	.byte	0x00
.L_1:


//--------------------- .nv.constant0.triton_poi_fused__native_batch_norm_legit_no_training_add_convolution_relu_2 --------------------------
	.section	.nv.constant0.triton_poi_fused__native_batch_norm_legit_no_training_add_convolution_relu_2,"a",@progbits
	.sectionflags	@""
	.align	4
.nv.constant0.triton_poi_fused__native_batch_norm_legit_no_training_add_convolution_relu_2:
	.zero		596
